	.headerflags	@"EF_CUDA_TEXMODE_UNIFIED EF_CUDA_64BIT_ADDRESS EF_CUDA_ACCELERATORS EF_CUDA_SM90 EF_CUDA_VIRTUAL_SM(EF_CUDA_SM90)"
	.elftype	@"ET_EXEC"


//--------------------- .nv.info                  --------------------------
	.section	.nv.info,"",@"SHT_CUDA_INFO"
	.align	4


	//----- nvinfo : EIATTR_REGCOUNT
	.align		4
        /*0000*/ 	.byte	0x04, 0x2f
        /*0002*/ 	.short	(.L_1 - .L_0)
	.align		4
.L_0:
        /*0004*/ 	.word	index@(triton_per_fused_mean_35)
        /*0008*/ 	.word	0x00000011


	//----- nvinfo : EIATTR_MIN_STACK_SIZE
	.align		4
.L_1:
        /*000c*/ 	.byte	0x04, 0x12
        /*000e*/ 	.short	(.L_3 - .L_2)
	.align		4
.L_2:
        /*0010*/ 	.word	index@(triton_per_fused_mean_35)
        /*0014*/ 	.word	0x00000000


	//----- nvinfo : EIATTR_FRAME_SIZE
	.align		4
.L_3:
        /*0018*/ 	.byte	0x04, 0x11
        /*001a*/ 	.short	(.L_5 - .L_4)
	.align		4
.L_4:
        /*001c*/ 	.word	index@(triton_per_fused_mean_35)
        /*0020*/ 	.word	0x00000000


	//----- nvinfo : EIATTR_MIN_STACK_SIZE
	.align		4
.L_5:
        /*0024*/ 	.byte	0x04, 0x12
        /*0026*/ 	.short	(.L_7 - .L_6)
	.align		4
.L_6:
        /*0028*/ 	.word	index@(triton_per_fused_mean_35)
        /*002c*/ 	.word	0x00000000
.L_7:


//--------------------- .nv.info.triton_per_fused_mean_35 --------------------------
	.section	.nv.info.triton_per_fused_mean_35,"",@"SHT_CUDA_INFO"
	.sectionflags	@""
	.align	4


	//----- nvinfo : EIATTR_CUDA_API_VERSION
	.align		4
        /*0000*/ 	.byte	0x04, 0x37
        /*0002*/ 	.short	(.L_9 - .L_8)
.L_8:
        /*0004*/ 	.word	0x0000007c


	//----- nvinfo : EIATTR_KPARAM_INFO
	.align		4
.L_9:
        /*0008*/ 	.byte	0x04, 0x17
        /*000a*/ 	.short	(.L_11 - .L_10)
.L_10:
        /*000c*/ 	.word	0x00000000
        /*0010*/ 	.short	0x0003
        /*0012*/ 	.short	0x0014
        /*0014*/ 	.byte	0x00, 0xf0, 0x11, 0x00


	//----- nvinfo : EIATTR_KPARAM_INFO
	.align		4
.L_11:
        /*0018*/ 	.byte	0x04, 0x17
        /*001a*/ 	.short	(.L_13 - .L_12)
.L_12:
        /*001c*/ 	.word	0x00000000
        /*0020*/ 	.short	0x0002
        /*0022*/ 	.short	0x0010
        /*0024*/ 	.byte	0x00, 0xf0, 0x11, 0x00


	//----- nvinfo : EIATTR_KPARAM_INFO
	.align		4
.L_13:
        /*0028*/ 	.byte	0x04, 0x17
        /*002a*/ 	.short	(.L_15 - .L_14)
.L_14:
        /*002c*/ 	.word	0x00000000
        /*0030*/ 	.short	0x0001
        /*0032*/ 	.short	0x0008
        /*0034*/ 	.byte	0x00, 0xf4, 0x21, 0x00


	//----- nvinfo : EIATTR_KPARAM_INFO
	.align		4
.L_15:
        /*0038*/ 	.byte	0x04, 0x17
        /*003a*/ 	.short	(.L_17 - .L_16)
.L_16:
        /*003c*/ 	.word	0x00000000
        /*0040*/ 	.short	0x0000
        /*0042*/ 	.short	0x0000
        /*0044*/ 	.byte	0x00, 0xf4, 0x21, 0x00


	//----- nvinfo : EIATTR_SPARSE_MMA_MASK
	.align		4
.L_17:
        /*0048*/ 	.byte	0x03, 0x50
        /*004a*/ 	.short	0x0000


	//----- nvinfo : EIATTR_MAXREG_COUNT
	.align		4
        /*004c*/ 	.byte	0x03, 0x1b
        /*004e*/ 	.short	0x00ff


	//----- nvinfo : EIATTR_COOP_GROUP_MASK_REGIDS
	.align		4
        /*0050*/ 	.byte	0x04, 0x29
        /*0052*/ 	.short	(.L_19 - .L_18)


	//   ....[0]....
.L_18:
        /*0054*/ 	.word	0xffffffff


	//   ....[1]....
        /*0058*/ 	.word	0xffffffff


	//   ....[2]....
        /*005c*/ 	.word	0xffffffff


	//   ....[3]....
        /*0060*/ 	.word	0xffffffff


	//   ....[4]....
        /*0064*/ 	.word	0xffffffff


	//   ....[5]....
        /*0068*/ 	.word	0xffffffff


	//   ....[6]....
        /*006c*/ 	.word	0xffffffff


	//----- nvinfo : EIATTR_COOP_GROUP_INSTR_OFFSETS
	.align		4
.L_19:
        /*0070*/ 	.byte	0x04, 0x28
        /*0072*/ 	.short	(.L_21 - .L_20)


	//   ....[0]....
.L_20:
        /*0074*/ 	.word	0x000001e0


	//   ....[1]....
        /*0078*/ 	.word	0x000001f0


	//   ....[2]....
        /*007c*/ 	.word	0x00000230


	//   ....[3]....
        /*0080*/ 	.word	0x00000260


	//   ....[4]....
        /*0084*/ 	.word	0x000002b0


	//   ....[5]....
        /*0088*/ 	.word	0x000002e0


	//   ....[6]....
        /*008c*/ 	.word	0x000003e0


	//----- nvinfo : EIATTR_EXIT_INSTR_OFFSETS
	.align		4
.L_21:
        /*0090*/ 	.byte	0x04, 0x1c
        /*0092*/ 	.short	(.L_23 - .L_22)


	//   ....[0]....
.L_22:
        /*0094*/ 	.word	0x000004d0


	//   ....[1]....
        /*0098*/ 	.word	0x00000500


	//----- nvinfo : EIATTR_REQNTID
	.align		4
.L_23:
        /*009c*/ 	.byte	0x04, 0x10
        /*009e*/ 	.short	(.L_25 - .L_24)
.L_24:
        /*00a0*/ 	.word	0x00000040
        /*00a4*/ 	.word	0x00000001
        /*00a8*/ 	.word	0x00000001


	//----- nvinfo : EIATTR_CBANK_PARAM_SIZE
	.align		4
.L_25:
        /*00ac*/ 	.byte	0x03, 0x19
        /*00ae*/ 	.short	0x0018


	//----- nvinfo : EIATTR_PARAM_CBANK
	.align		4
        /*00b0*/ 	.byte	0x04, 0x0a
        /*00b2*/ 	.short	(.L_27 - .L_26)
	.align		4
.L_26:
        /*00b4*/ 	.word	index@(.nv.constant0.triton_per_fused_mean_35)
        /*00b8*/ 	.short	0x0210
        /*00ba*/ 	.short	0x0018


	//----- nvinfo : EIATTR_SW_WAR
	.align		4
.L_27:
        /*00bc*/ 	.byte	0x04, 0x36
        /*00be*/ 	.short	(.L_29 - .L_28)
.L_28:
        /*00c0*/ 	.word	0x00000008
.L_29:


//--------------------- .nv.callgraph             --------------------------
	.section	.nv.callgraph,"",@"SHT_CUDA_CALLGRAPH"
	.align	4
	.sectionentsize	8
	.align		4
        /*0000*/ 	.word	0x00000000
	.align		4
        /*0004*/ 	.word	0xffffffff
	.align		4
        /*0008*/ 	.word	0x00000000
	.align		4
        /*000c*/ 	.word	0xfffffffe
	.align		4
        /*0010*/ 	.word	0x00000000
	.align		4
        /*0014*/ 	.word	0xfffffffd
	.align		4
        /*0018*/ 	.word	0x00000000
	.align		4
        /*001c*/ 	.word	0xfffffffc


//--------------------- .text.triton_per_fused_mean_35 --------------------------
	.section	.text.triton_per_fused_mean_35,"ax",@progbits
	.sectionflags	@"SHF_BARRIERS=1"
	.align	128
        .global         triton_per_fused_mean_35
        .type           triton_per_fused_mean_35,@function
        .size           triton_per_fused_mean_35,(.L_x_1 - triton_per_fused_mean_35)
        .other          triton_per_fused_mean_35,@"STO_CUDA_ENTRY STV_DEFAULT"
triton_per_fused_mean_35:
.text.triton_per_fused_mean_35:
[----:B------:R-:W0:Y:S02]  /*0000*/  LDC R1, c[0x0][0x28] ;  /* 0x00000a00ff017b82 */ /* 0x000e240000000800 */
[----:B------:R-:W1:Y:S01]  /*0010*/  S2R R0, SR_TID.X ;  /* 0x0000000000007919 */ /* 0x000e620000002100 */
[----:B------:R-:W2:Y:S01]  /*0020*/  LDC.64 R6, c[0x0][0x218] ;  /* 0x00008600ff067b82 */ /* 0x000ea20000000a00 */
[----:B------:R-:W-:Y:S01]  /*0030*/  ULDC.64 UR6, c[0x0][0x208] ;  /* 0x0000820000067ab9 */ /* 0x000fe20000000a00 */
[----:B------:R-:W3:Y:S01]  /*0040*/  S2R R3, SR_CTAID.X ;  /* 0x0000000000037919 */ /* 0x000ee20000002500 */
[----:B-1----:R-:W-:Y:S01]  /*0050*/  IMAD.SHL.U32 R2, R0, 0x2, RZ ;  /* 0x0000000200027824 */ /* 0x002fe200078e00ff */
[----:B------:R-:W-:Y:S01]  /*0060*/  SHF.R.U32.HI R11, RZ, 0x2, R0 ;  /* 0x00000002ff0b7819 */ /* 0x000fe20000011600 */
[----:B---3--:R-:W-:-:S03]  /*0070*/  IMAD.SHL.U32 R3, R3, 0x8, RZ ;  /* 0x0000000803037824 */ /* 0x008fc600078e00ff */
[----:B------:R-:W-:-:S04]  /*0080*/  LOP3.LUT R2, R2, 0x6, RZ, 0xc0, !PT ;  /* 0x0000000602027812 */ /* 0x000fc800078ec0ff */
[----:B------:R-:W-:-:S04]  /*0090*/  LOP3.LUT R5, R3, R2, RZ, 0xfc, !PT ;  /* 0x0000000203057212 */ /* 0x000fc800078efcff */
[C---:B------:R-:W-:Y:S01]  /*00a0*/  ISETP.GE.AND P0, PT, R5.reuse, 0x240, PT ;  /* 0x000002400500780c */ /* 0x040fe20003f06270 */
[----:B------:R-:W-:-:S05]  /*00b0*/  IMAD.HI R8, R5, 0x38e38e39, RZ ;  /* 0x38e38e3905087827 */ /* 0x000fca00078e02ff */
[----:B------:R-:W-:-:S04]  /*00c0*/  SHF.R.U32.HI R9, RZ, 0x1f, R8 ;  /* 0x0000001fff097819 */ /* 0x000fc80000011608 */
[----:B------:R-:W-:Y:S02]  /*00d0*/  LEA.HI.SX32 R10, R8, R9, 0x1b ;  /* 0x00000009080a7211 */ /* 0x000fe400078fdaff */
[----:B------:R-:W-:-:S03]  /*00e0*/  SGXT.U32 R8, R11, 0x4 ;  /* 0x000000040b08781a */ /* 0x000fc60000000000 */
[----:B------:R-:W-:-:S04]  /*00f0*/  IMAD R9, R10, -0x90, R5 ;  /* 0xffffff700a097824 */ /* 0x000fc800078e0205 */
[----:B------:R-:W-:-:S04]  /*0100*/  IMAD R9, R8, 0x90, R9 ;  /* 0x0000009008097824 */ /* 0x000fc800078e0209 */
[----:B------:R-:W-:-:S04]  /*0110*/  IMAD R9, R10, 0x900, R9 ;  /* 0x000009000a097824 */ /* 0x000fc800078e0209 */
[----:B--2---:R-:W-:Y:S01]  /*0120*/  IMAD.WIDE R6, R9, 0x4, R6 ;  /* 0x0000000409067825 */ /* 0x004fe200078e0206 */
[----:B------:R-:W-:-:S06]  /*0130*/  CS2R R8, SRZ ;  /* 0x0000000000087805 */ /* 0x000fcc000001ff00 */
[----:B------:R-:W2:Y:S01]  /*0140*/  @!P0 LDG.E.64 R8, desc[UR6][R6.64] ;  /* 0x0000000606088981 */ /* 0x000ea2000c1e1b00 */
[----:B------:R-:W1:Y:S01]  /*0150*/  S2UR UR5, SR_CgaCtaId ;  /* 0x00000000000579c3 */ /* 0x000e620000008800 */
[----:B------:R-:W-:Y:S01]  /*0160*/  UMOV UR4, 0x400 ;  /* 0x0000040000047882 */ /* 0x000fe20000000000 */
[----:B------:R-:W-:Y:S02]  /*0170*/  ISETP.GE.AND P1, PT, R0, 0x10, PT ;  /* 0x000000100000780c */ /* 0x000fe40003f26270 */
[----:B------:R-:W-:Y:S01]  /*0180*/  LOP3.LUT R3, R3, 0x7, R0, 0xf8, !PT ;  /* 0x0000000703037812 */ /* 0x000fe200078ef800 */
[----:B-1----:R-:W-:Y:S01]  /*0190*/  UPRMT UR4, UR5, 0x654, UR4 ;  /* 0x0000065405047896 */ /* 0x002fe20008000004 */
[----:B--2---:R-:W-:Y:S02]  /*01a0*/  SEL R8, R8, RZ, !P0 ;  /* 0x000000ff08087207 */ /* 0x004fe40004000000 */
[----:B------:R-:W-:Y:S02]  /*01b0*/  SEL R9, R9, RZ, !P0 ;  /* 0x000000ff09097207 */ /* 0x000fe40004000000 */
[----:B------:R-:W-:-:S02]  /*01c0*/  FSEL R8, R8, RZ, !P0 ;  /* 0x000000ff08087208 */ /* 0x000fc40004000000 */
[----:B------:R-:W-:-:S03]  /*01d0*/  FSEL R9, R9, RZ, !P0 ;  /* 0x000000ff09097208 */ /* 0x000fc60004000000 */
[----:B------:R-:W1:Y:S04]  /*01e0*/  SHFL.BFLY PT, R5, R8, 0x10, 0x1f ;  /* 0x0e001f0008057f89 */ /* 0x000e6800000e0000 */
[----:B------:R-:W2:Y:S01]  /*01f0*/  SHFL.BFLY PT, R12, R9, 0x10, 0x1f ;  /* 0x0e001f00090c7f89 */ /* 0x000ea200000e0000 */
[----:B-1----:R-:W-:Y:S01]  /*0200*/  FADD R10, R8, R5 ;  /* 0x00000005080a7221 */ /* 0x002fe20000000000 */
[----:B------:R-:W-:Y:S01]  /*0210*/  SHF.R.U32.HI R8, RZ, 0x3, R0 ;  /* 0x00000003ff087819 */ /* 0x000fe20000011600 */
[----:B--2---:R-:W-:-:S03]  /*0220*/  FADD R12, R9, R12 ;  /* 0x0000000c090c7221 */ /* 0x004fc60000000000 */
[----:B------:R-:W1:Y:S01]  /*0230*/  SHFL.BFLY PT, R5, R10, 0x8, 0x1f ;  /* 0x0d001f000a057f89 */ /* 0x000e6200000e0000 */
[----:B------:R-:W-:Y:S01]  /*0240*/  LOP3.LUT R9, R8, 0x4, RZ, 0xc0, !PT ;  /* 0x0000000408097812 */ /* 0x000fe200078ec0ff */
[----:B------:R-:W-:Y:S02]  /*0250*/  IMAD.SHL.U32 R8, R2, 0x8, RZ ;  /* 0x0000000802087824 */ /* 0x000fe400078e00ff */
[----:B------:R-:W2:Y:S01]  /*0260*/  SHFL.BFLY PT, R11, R12, 0x8, 0x1f ;  /* 0x0d001f000c0b7f89 */ /* 0x000ea200000e0000 */
[----:B-1----:R-:W-:Y:S01]  /*0270*/  FADD R6, R10, R5 ;  /* 0x000000050a067221 */ /* 0x002fe20000000000 */
[C---:B------:R-:W-:Y:S02]  /*0280*/  LOP3.LUT R5, R0.reuse, 0x1f, RZ, 0xc0, !PT ;  /* 0x0000001f00057812 */ /* 0x040fe400078ec0ff */
[----:B------:R-:W-:Y:S01]  /*0290*/  LOP3.LUT R10, R0, 0x1, RZ, 0xc0, !PT ;  /* 0x00000001000a7812 */ /* 0x000fe200078ec0ff */
[----:B--2---:R-:W-:Y:S01]  /*02a0*/  FADD R11, R12, R11 ;  /* 0x0000000b0c0b7221 */ /* 0x004fe20000000000 */
[----:B------:R-:W1:Y:S01]  /*02b0*/  SHFL.BFLY PT, R7, R6, 0x4, 0x1f ;  /* 0x0c801f0006077f89 */ /* 0x000e6200000e0000 */
[----:B------:R-:W-:-:S02]  /*02c0*/  ISETP.GE.U32.AND P0, PT, R5, 0x4, PT ;  /* 0x000000040500780c */ /* 0x000fc40003f06070 */
[----:B------:R-:W-:Y:S01]  /*02d0*/  LOP3.LUT R5, R8, R9, RZ, 0xfc, !PT ;  /* 0x0000000908057212 */ /* 0x000fe200078efcff */
[----:B------:R-:W2:Y:S01]  /*02e0*/  SHFL.BFLY PT, R14, R11, 0x4, 0x1f ;  /* 0x0c801f000b0e7f89 */ /* 0x000ea200000e0000 */
[----:B-1----:R-:W-:Y:S01]  /*02f0*/  FADD R12, R6, R7 ;  /* 0x00000007060c7221 */ /* 0x002fe20000000000 */
[----:B------:R-:W-:Y:S01]  /*0300*/  LEA R6, R0, UR4, 0x2 ;  /* 0x0000000400067c11 */ /* 0x000fe2000f8e10ff */
[----:B--2---:R-:W-:-:S07]  /*0310*/  FADD R14, R11, R14 ;  /* 0x0000000e0b0e7221 */ /* 0x004fce0000000000 */
[----:B------:R-:W-:Y:S01]  /*0320*/  @!P0 STS [R5+UR4], R12 ;  /* 0x0000000c05008988 */ /* 0x000fe20008000804 */
[----:B------:R-:W-:-:S03]  /*0330*/  VIADD R11, R8, UR4 ;  /* 0x00000004080b7c36 */ /* 0x000fc60008000000 */
[----:B------:R1:W-:Y:S01]  /*0340*/  @!P0 STS [R5+UR4+0x8], R14 ;  /* 0x0000080e05008988 */ /* 0x0003e20008000804 */
[----:B------:R-:W-:Y:S01]  /*0350*/  BAR.SYNC.DEFER_BLOCKING 0x0 ;  /* 0x0000000000007b1d */ /* 0x000fe20000010000 */
[----:B------:R-:W-:Y:S01]  /*0360*/  ISETP.NE.U32.AND P0, PT, R10, 0x1, PT ;  /* 0x000000010a00780c */ /* 0x000fe20003f05070 */
[----:B------:R-:W-:Y:S01]  /*0370*/  IMAD R11, R2, -0x4, R11 ;  /* 0xfffffffc020b7824 */ /* 0x000fe200078e020b */
[----:B------:R-:W-:Y:S02]  /*0380*/  SHF.R.U32.HI R2, RZ, 0x3, R0 ;  /* 0x00000003ff027819 */ /* 0x000fe40000011600 */
[C---:B------:R-:W-:Y:S02]  /*0390*/  ISETP.LT.AND P0, PT, R0.reuse, 0x10, P0 ;  /* 0x000000100000780c */ /* 0x040fe40000701270 */
[----:B-1----:R-:W-:Y:S02]  /*03a0*/  LOP3.LUT R5, R0, 0x7, RZ, 0xc0, !PT ;  /* 0x0000000700057812 */ /* 0x002fe400078ec0ff */
[----:B------:R-:W-:-:S02]  /*03b0*/  SGXT.U32 R2, R2, 0x2 ;  /* 0x000000020202781a */ /* 0x000fc40000000000 */
[----:B------:R-:W-:Y:S01]  /*03c0*/  LEA R10, R5, UR4, 0x2 ;  /* 0x00000004050a7c11 */ /* 0x000fe2000f8e10ff */
[----:B------:R-:W1:Y:S04]  /*03d0*/  @!P1 LDS R4, [R6] ;  /* 0x0000000006049984 */ /* 0x000e680000000800 */
[----:B-1----:R-:W1:Y:S02]  /*03e0*/  SHFL.BFLY PT, R7, R4, 0x1, 0x1f ;  /* 0x0c201f0004077f89 */ /* 0x002e6400000e0000 */
[----:B-1----:R-:W-:Y:S02]  /*03f0*/  FADD R7, R4, R7 ;  /* 0x0000000704077221 */ /* 0x002fe40000000000 */
[----:B------:R-:W1:Y:S03]  /*0400*/  LDC.64 R4, c[0x0][0x210] ;  /* 0x00008400ff047b82 */ /* 0x000e660000000a00 */
[----:B------:R-:W-:Y:S05]  /*0410*/  @P0 STS [R6], R7 ;  /* 0x0000000706000388 */ /* 0x000fea0000000800 */
[----:B------:R-:W-:Y:S01]  /*0420*/  BAR.SYNC.DEFER_BLOCKING 0x0 ;  /* 0x0000000000007b1d */ /* 0x000fe20000010000 */
[----:B------:R-:W-:-:S04]  /*0430*/  LOP3.LUT P0, RZ, R9, R2, RZ, 0xfc, !PT ;  /* 0x0000000209ff7212 */ /* 0x000fc8000780fcff */
[C---:B------:R-:W-:Y:S01]  /*0440*/  ISETP.LT.AND P0, PT, R3.reuse, 0x240, !P0 ;  /* 0x000002400300780c */ /* 0x040fe20004701270 */
[----:B-1----:R-:W-:Y:S01]  /*0450*/  IMAD.WIDE R2, R3, 0x4, R4 ;  /* 0x0000000403027825 */ /* 0x002fe200078e0204 */
[----:B------:R-:W-:Y:S04]  /*0460*/  LDS R12, [R8+UR4] ;  /* 0x00000004080c7984 */ /* 0x000fe80008000800 */
[----:B------:R-:W1:Y:S01]  /*0470*/  LDS R13, [R8+UR4+0x8] ;  /* 0x00000804080d7984 */ /* 0x000e620008000800 */
[----:B------:R-:W-:Y:S06]  /*0480*/  BAR.SYNC.DEFER_BLOCKING 0x0 ;  /* 0x0000000000007b1d */ /* 0x000fec0000010000 */
[----:B-1----:R1:W-:Y:S02]  /*0490*/  STS.64 [R11], R12 ;  /* 0x0000000c0b007388 */ /* 0x0023e40000000a00 */
[----:B------:R-:W-:Y:S06]  /*04a0*/  BAR.SYNC.DEFER_BLOCKING 0x0 ;  /* 0x0000000000007b1d */ /* 0x000fec0000010000 */
[----:B------:R-:W2:Y:S02]  /*04b0*/  LDS R10, [R10] ;  /* 0x000000000a0a7984 */ /* 0x000ea40000000800 */
[----:B------:R-:W-:Y:S06]  /*04c0*/  BAR.SYNC.DEFER_BLOCKING 0x0 ;  /* 0x0000000000007b1d */ /* 0x000fec0000010000 */
[----:B-1----:R-:W-:Y:S05]  /*04d0*/  @!P0 EXIT ;  /* 0x000000000000894d */ /* 0x002fea0003800000 */
[----:B--2---:R-:W-:-:S05]  /*04e0*/  FMUL R5, R10, 0.0625 ;  /* 0x3d8000000a057820 */ /* 0x004fca0000400000 */
[----:B------:R-:W-:Y:S01]  /*04f0*/  STG.E desc[UR6][R2.64], R5 ;  /* 0x0000000502007986 */ /* 0x000fe2000c101906 */
[----:B------:R-:W-:Y:S05]  /*0500*/  EXIT ;  /* 0x000000000000794d */ /* 0x000fea0003800000 */
.L_x_0:
[----:B------:R-:W-:-:S00]  /*0510*/  BRA `(.L_x_0) ;  /* 0xfffffffc00fc7947 */ /* 0x000fc0000383ffff */
[----:B------:R-:W-:-:S00]  /*0520*/  NOP ;  /* 0x0000000000007918 */ /* 0x000fc00000000000 */
        /* <DEDUP_REMOVED lines=13> */
.L_x_1:


//--------------------- .nv.shared.triton_per_fused_mean_35 --------------------------
	.section	.nv.shared.triton_per_fused_mean_35,"aw",@nobits
	.sectionflags	@""
	.align	16
	.zero		1024


//--------------------- .nv.constant0.triton_per_fused_mean_35 --------------------------
	.section	.nv.constant0.triton_per_fused_mean_35,"a",@progbits
	.sectionflags	@""
	.align	4
.nv.constant0.triton_per_fused_mean_35:
	.zero		552
